//
// Generated by NVIDIA NVVM Compiler
//
// Compiler Build ID: CL-36424714
// Cuda compilation tools, release 13.0, V13.0.88
// Based on NVVM 20.0.0
//

.version 9.0
.target sm_100
.address_size 64

	// .globl	_Z8kernel_APiS_

.visible .entry _Z8kernel_APiS_(
	.param .u64 .ptr .align 1 _Z8kernel_APiS__param_0,
	.param .u64 .ptr .align 1 _Z8kernel_APiS__param_1
)
{
	.reg .pred 	%p<7>;
	.reg .b32 	%r<49>;
	.reg .b64 	%rd<24>;

	ld.param.u64 	%rd7, [_Z8kernel_APiS__param_0];
	ld.param.u64 	%rd8, [_Z8kernel_APiS__param_1];
	cvta.to.global.u64 	%rd1, %rd8;
	cvta.to.global.u64 	%rd2, %rd7;
	mov.u32 	%r48, %tid.x;
	mov.u32 	%r25, %ctaid.x;
	shl.b32 	%r2, %r25, 9;
	setp.gt.u32 	%p1, %r48, 511;
	@%p1 bra 	$L__BB0_7;
	mov.u32 	%r3, %ntid.x;
	add.s32 	%r26, %r48, %r3;
	max.u32 	%r27, %r26, 512;
	setp.lt.u32 	%p2, %r26, 512;
	selp.u32 	%r28, 1, 0, %p2;
	add.s32 	%r29, %r26, %r28;
	sub.s32 	%r30, %r27, %r29;
	div.u32 	%r31, %r30, %r3;
	add.s32 	%r4, %r31, %r28;
	and.b32  	%r32, %r4, 3;
	setp.eq.s32 	%p3, %r32, 3;
	@%p3 bra 	$L__BB0_4;
	add.s32 	%r33, %r4, 1;
	and.b32  	%r34, %r33, 3;
	add.s32 	%r35, %r48, %r2;
	mul.wide.u32 	%rd23, %r35, 4;
	mul.wide.u32 	%rd4, %r3, 4;
	neg.s32 	%r42, %r34;
	mad.lo.s32 	%r48, %r3, %r34, %r48;
$L__BB0_3:
	.pragma "nounroll";
	add.s64 	%rd9, %rd2, %rd23;
	ld.global.u32 	%r36, [%rd9];
	add.s64 	%rd10, %rd1, %rd23;
	st.global.u32 	[%rd10], %r36;
	add.s64 	%rd23, %rd23, %rd4;
	add.s32 	%r42, %r42, 1;
	setp.ne.s32 	%p4, %r42, 0;
	@%p4 bra 	$L__BB0_3;
$L__BB0_4:
	setp.lt.u32 	%p5, %r4, 3;
	@%p5 bra 	$L__BB0_7;
	shl.b32 	%r10, %r3, 2;
	add.s32 	%r44, %r48, %r2;
	add.s32 	%r47, %r44, %r3;
	shl.b32 	%r37, %r3, 1;
	add.s32 	%r46, %r44, %r37;
	mad.lo.s32 	%r45, %r3, 3, %r44;
$L__BB0_6:
	mul.wide.u32 	%rd11, %r44, 4;
	add.s64 	%rd12, %rd2, %rd11;
	ld.global.u32 	%r38, [%rd12];
	add.s64 	%rd13, %rd1, %rd11;
	st.global.u32 	[%rd13], %r38;
	mul.wide.u32 	%rd14, %r47, 4;
	add.s64 	%rd15, %rd2, %rd14;
	ld.global.u32 	%r39, [%rd15];
	add.s64 	%rd16, %rd1, %rd14;
	st.global.u32 	[%rd16], %r39;
	mul.wide.u32 	%rd17, %r46, 4;
	add.s64 	%rd18, %rd2, %rd17;
	ld.global.u32 	%r40, [%rd18];
	add.s64 	%rd19, %rd1, %rd17;
	st.global.u32 	[%rd19], %r40;
	mul.wide.u32 	%rd20, %r45, 4;
	add.s64 	%rd21, %rd2, %rd20;
	ld.global.u32 	%r41, [%rd21];
	add.s64 	%rd22, %rd1, %rd20;
	st.global.u32 	[%rd22], %r41;
	add.s32 	%r48, %r48, %r10;
	add.s32 	%r47, %r47, %r10;
	add.s32 	%r46, %r46, %r10;
	add.s32 	%r45, %r45, %r10;
	add.s32 	%r44, %r44, %r10;
	setp.lt.u32 	%p6, %r48, 512;
	@%p6 bra 	$L__BB0_6;
$L__BB0_7:
	ret;

}
	// .globl	_Z8kernel_BPiS_
.visible .entry _Z8kernel_BPiS_(
	.param .u64 .ptr .align 1 _Z8kernel_BPiS__param_0,
	.param .u64 .ptr .align 1 _Z8kernel_BPiS__param_1
)
{
	.reg .b32 	%r<6>;
	.reg .b64 	%rd<11>;

	ld.param.u64 	%rd1, [_Z8kernel_BPiS__param_0];
	ld.param.u64 	%rd2, [_Z8kernel_BPiS__param_1];
	cvta.to.global.u64 	%rd3, %rd2;
	cvta.to.global.u64 	%rd4, %rd1;
	mov.u32 	%r1, %tid.x;
	mov.u32 	%r2, %ctaid.x;
	shl.b32 	%r3, %r2, 9;
	mul.wide.u32 	%rd5, %r3, 4;
	add.s64 	%rd6, %rd4, %rd5;
	add.s64 	%rd7, %rd3, %rd5;
	mul.wide.u32 	%rd8, %r1, 8;
	add.s64 	%rd9, %rd7, %rd8;
	add.s64 	%rd10, %rd6, %rd8;
	ld.global.v2.u32 	{%r4, %r5}, [%rd10];
	st.global.v2.u32 	[%rd9], {%r4, %r5};
	ret;

}
	// .globl	_Z8kernel_CPiS_
.visible .entry _Z8kernel_CPiS_(
	.param .u64 .ptr .align 1 _Z8kernel_CPiS__param_0,
	.param .u64 .ptr .align 1 _Z8kernel_CPiS__param_1
)
{
	.reg .pred 	%p<7>;
	.reg .b32 	%r<50>;
	.reg .b64 	%rd<24>;

	ld.param.u64 	%rd7, [_Z8kernel_CPiS__param_0];
	ld.param.u64 	%rd8, [_Z8kernel_CPiS__param_1];
	cvta.to.global.u64 	%rd1, %rd8;
	cvta.to.global.u64 	%rd2, %rd7;
	mov.u32 	%r49, %tid.x;
	setp.gt.u32 	%p1, %r49, 255;
	@%p1 bra 	$L__BB2_7;
	mov.u32 	%r2, %ntid.x;
	add.s32 	%r21, %r49, %r2;
	max.u32 	%r22, %r21, 256;
	setp.lt.u32 	%p2, %r21, 256;
	selp.u32 	%r23, 1, 0, %p2;
	add.s32 	%r24, %r21, %r23;
	sub.s32 	%r25, %r22, %r24;
	div.u32 	%r26, %r25, %r2;
	add.s32 	%r3, %r26, %r23;
	and.b32  	%r27, %r3, 3;
	setp.eq.s32 	%p3, %r27, 3;
	@%p3 bra 	$L__BB2_4;
	add.s32 	%r28, %r3, 1;
	and.b32  	%r29, %r28, 3;
	mul.wide.u32 	%rd23, %r49, 8;
	mul.wide.u32 	%rd4, %r2, 8;
	neg.s32 	%r44, %r29;
	mad.lo.s32 	%r49, %r2, %r29, %r49;
$L__BB2_3:
	.pragma "nounroll";
	add.s64 	%rd9, %rd1, %rd23;
	add.s64 	%rd10, %rd2, %rd23;
	ld.global.v2.u32 	{%r30, %r31}, [%rd10];
	st.global.v2.u32 	[%rd9], {%r30, %r31};
	add.s64 	%rd23, %rd23, %rd4;
	add.s32 	%r44, %r44, 1;
	setp.ne.s32 	%p4, %r44, 0;
	@%p4 bra 	$L__BB2_3;
$L__BB2_4:
	setp.lt.u32 	%p5, %r3, 3;
	@%p5 bra 	$L__BB2_7;
	shl.b32 	%r32, %r2, 1;
	add.s32 	%r48, %r49, %r32;
	shl.b32 	%r10, %r2, 2;
	mad.lo.s32 	%r47, %r2, 3, %r49;
	add.s32 	%r46, %r2, %r49;
$L__BB2_6:
	mul.wide.u32 	%rd11, %r49, 8;
	add.s64 	%rd12, %rd1, %rd11;
	add.s64 	%rd13, %rd2, %rd11;
	ld.global.v2.u32 	{%r33, %r34}, [%rd13];
	st.global.v2.u32 	[%rd12], {%r33, %r34};
	add.s32 	%r35, %r49, %r2;
	mul.wide.u32 	%rd14, %r46, 8;
	add.s64 	%rd15, %rd1, %rd14;
	add.s64 	%rd16, %rd2, %rd14;
	ld.global.v2.u32 	{%r36, %r37}, [%rd16];
	st.global.v2.u32 	[%rd15], {%r36, %r37};
	add.s32 	%r38, %r35, %r2;
	mul.wide.u32 	%rd17, %r48, 8;
	add.s64 	%rd18, %rd1, %rd17;
	add.s64 	%rd19, %rd2, %rd17;
	ld.global.v2.u32 	{%r39, %r40}, [%rd19];
	st.global.v2.u32 	[%rd18], {%r39, %r40};
	add.s32 	%r41, %r38, %r2;
	mul.wide.u32 	%rd20, %r47, 8;
	add.s64 	%rd21, %rd1, %rd20;
	add.s64 	%rd22, %rd2, %rd20;
	ld.global.v2.u32 	{%r42, %r43}, [%rd22];
	st.global.v2.u32 	[%rd21], {%r42, %r43};
	add.s32 	%r49, %r41, %r2;
	add.s32 	%r48, %r48, %r10;
	add.s32 	%r47, %r47, %r10;
	add.s32 	%r46, %r46, %r10;
	setp.lt.u32 	%p6, %r49, 256;
	@%p6 bra 	$L__BB2_6;
$L__BB2_7:
	ret;

}


// ===== COMPILED SASS (sm_100) =====

	.target	sm_100

	.elftype	@"ET_EXEC"


//--------------------- .note.nv.tkinfo           --------------------------
	.section	.note.nv.tkinfo,"",@"SHT_NOTE"
	.sectionflags	@"SHF_NOTE_NV_TKINFO"
	.tkinfo
        /*0018*/ 	.word	0x00000002
        /*0030*/ 	.string	""
        /*0030*/ 	.string	"ptxas"
        /*0030*/ 	.string	"Cuda compilation tools, release 13.0, V13.0.88"
        /*0030*/ 	.string	"Build cuda_13.0.r13.0/compiler.36424714_0"
        /*0030*/ 	.string	"-arch sm_100 -m 64 "



//--------------------- .note.nv.cuinfo           --------------------------
	.section	.note.nv.cuinfo,"",@"SHT_NOTE"
	.sectionflags	@"SHF_NOTE_NV_CUINFO"
        /*0018*/ 	.short	0x0002
        /*001a*/ 	.short	0x0064
        /*001c*/ 	.short	0x0082
	.zero		2


//--------------------- .nv.info                  --------------------------
	.section	.nv.info,"",@"SHT_CUDA_INFO"
	.align	4


	//----- nvinfo : EIATTR_REGCOUNT
	.align		4
        /*0000*/ 	.byte	0x04, 0x2f
        /*0002*/ 	.short	(.L_1 - .L_0)
	.align		4
.L_0:
        /*0004*/ 	.word	index@(_Z8kernel_APiS_)
        /*0008*/ 	.word	0x00000020


	//----- nvinfo : EIATTR_FRAME_SIZE
	.align		4
.L_1:
        /*000c*/ 	.byte	0x04, 0x11
        /*000e*/ 	.short	(.L_3 - .L_2)
	.align		4
.L_2:
        /*0010*/ 	.word	index@(_Z8kernel_APiS_)
        /*0014*/ 	.word	0x00000000


	//----- nvinfo : EIATTR_REGCOUNT
	.align		4
.L_3:
        /*0018*/ 	.byte	0x04, 0x2f
        /*001a*/ 	.short	(.L_5 - .L_4)
	.align		4
.L_4:
        /*001c*/ 	.word	index@(_Z8kernel_BPiS_)
        /*0020*/ 	.word	0x0000000c


	//----- nvinfo : EIATTR_FRAME_SIZE
	.align		4
.L_5:
        /*0024*/ 	.byte	0x04, 0x11
        /*0026*/ 	.short	(.L_7 - .L_6)
	.align		4
.L_6:
        /*0028*/ 	.word	index@(_Z8kernel_BPiS_)
        /*002c*/ 	.word	0x00000000


	//----- nvinfo : EIATTR_REGCOUNT
	.align		4
.L_7:
        /*0030*/ 	.byte	0x04, 0x2f
        /*0032*/ 	.short	(.L_9 - .L_8)
	.align		4
.L_8:
        /*0034*/ 	.word	index@(_Z8kernel_CPiS_)
        /*0038*/ 	.word	0x00000020


	//----- nvinfo : EIATTR_FRAME_SIZE
	.align		4
.L_9:
        /*003c*/ 	.byte	0x04, 0x11
        /*003e*/ 	.short	(.L_11 - .L_10)
	.align		4
.L_10:
        /*0040*/ 	.word	index@(_Z8kernel_CPiS_)
        /*0044*/ 	.word	0x00000000


	//----- nvinfo : EIATTR_MIN_STACK_SIZE
	.align		4
.L_11:
        /*0048*/ 	.byte	0x04, 0x12
        /*004a*/ 	.short	(.L_13 - .L_12)
	.align		4
.L_12:
        /*004c*/ 	.word	index@(_Z8kernel_CPiS_)
        /*0050*/ 	.word	0x00000000


	//----- nvinfo : EIATTR_MIN_STACK_SIZE
	.align		4
.L_13:
        /*0054*/ 	.byte	0x04, 0x12
        /*0056*/ 	.short	(.L_15 - .L_14)
	.align		4
.L_14:
        /*0058*/ 	.word	index@(_Z8kernel_BPiS_)
        /*005c*/ 	.word	0x00000000


	//----- nvinfo : EIATTR_MIN_STACK_SIZE
	.align		4
.L_15:
        /*0060*/ 	.byte	0x04, 0x12
        /*0062*/ 	.short	(.L_17 - .L_16)
	.align		4
.L_16:
        /*0064*/ 	.word	index@(_Z8kernel_APiS_)
        /*0068*/ 	.word	0x00000000
.L_17:


//--------------------- .nv.compat                --------------------------
	.section	.nv.compat,"",@"SHT_CUDA_COMPAT_INFO"
	.align	4
        /*0000*/ 	.byte	0x02, 0x09, 0x00, 0x00, 0x02, 0x02, 0x01, 0x00, 0x02, 0x05, 0x05, 0x00, 0x03, 0x07, 0x01, 0x01
        /*0010*/ 	.byte	0x02, 0x03, 0x00, 0x00, 0x02, 0x06, 0x01, 0x00, 0x04, 0x0b, 0x08, 0x00, 0x09, 0x00, 0x00, 0x00
        /*0020*/ 	.byte	0x00, 0x00, 0x00, 0x00


//--------------------- .nv.info._Z8kernel_CPiS_  --------------------------
	.section	.nv.info._Z8kernel_CPiS_,"",@"SHT_CUDA_INFO"
	.sectionflags	@""
	.align	4


	//----- nvinfo : EIATTR_CUDA_API_VERSION
	.align		4
        /*0000*/ 	.byte	0x04, 0x37
        /*0002*/ 	.short	(.L_19 - .L_18)
.L_18:
        /*0004*/ 	.word	0x00000082


	//----- nvinfo : EIATTR_KPARAM_INFO
	.align		4
.L_19:
        /*0008*/ 	.byte	0x04, 0x17
        /*000a*/ 	.short	(.L_21 - .L_20)
.L_20:
        /*000c*/ 	.word	0x00000000
        /*0010*/ 	.short	0x0001
        /*0012*/ 	.short	0x0008
        /*0014*/ 	.byte	0x00, 0xf5, 0x21, 0x00


	//----- nvinfo : EIATTR_KPARAM_INFO
	.align		4
.L_21:
        /*0018*/ 	.byte	0x04, 0x17
        /*001a*/ 	.short	(.L_23 - .L_22)
.L_22:
        /*001c*/ 	.word	0x00000000
        /*0020*/ 	.short	0x0000
        /*0022*/ 	.short	0x0000
        /*0024*/ 	.byte	0x00, 0xf5, 0x21, 0x00


	//----- nvinfo : EIATTR_SPARSE_MMA_MASK
	.align		4
.L_23:
        /*0028*/ 	.byte	0x03, 0x50
        /*002a*/ 	.short	0x0000


	//----- nvinfo : EIATTR_MAXREG_COUNT
	.align		4
        /*002c*/ 	.byte	0x03, 0x1b
        /*002e*/ 	.short	0x00ff


	//----- nvinfo : EIATTR_MERCURY_ISA_VERSION
	.align		4
        /*0030*/ 	.byte	0x03, 0x5f
        /*0032*/ 	.short	0x0101


	//----- nvinfo : EIATTR_VRC_CTA_INIT_COUNT
	.align		4
        /*0034*/ 	.byte	0x02, 0x4a
	.zero		1
	.zero		1


	//----- nvinfo : EIATTR_EXIT_INSTR_OFFSETS
	.align		4
        /*0038*/ 	.byte	0x04, 0x1c
        /*003a*/ 	.short	(.L_25 - .L_24)


	//   ....[0]....
.L_24:
        /*003c*/ 	.word	0x00000030


	//   ....[1]....
        /*0040*/ 	.word	0x00000340


	//   ....[2]....
        /*0044*/ 	.word	0x00000510


	//----- nvinfo : EIATTR_CRS_STACK_SIZE
	.align		4
.L_25:
        /*0048*/ 	.byte	0x04, 0x1e
        /*004a*/ 	.short	(.L_27 - .L_26)
.L_26:
        /*004c*/ 	.word	0x00000000


	//----- nvinfo : EIATTR_CBANK_PARAM_SIZE
	.align		4
.L_27:
        /*0050*/ 	.byte	0x03, 0x19
        /*0052*/ 	.short	0x0010


	//----- nvinfo : EIATTR_PARAM_CBANK
	.align		4
        /*0054*/ 	.byte	0x04, 0x0a
        /*0056*/ 	.short	(.L_29 - .L_28)
	.align		4
.L_28:
        /*0058*/ 	.word	index@(.nv.constant0._Z8kernel_CPiS_)
        /*005c*/ 	.short	0x0380
        /*005e*/ 	.short	0x0010


	//----- nvinfo : EIATTR_SW_WAR
	.align		4
.L_29:
        /*0060*/ 	.byte	0x04, 0x36
        /*0062*/ 	.short	(.L_31 - .L_30)
.L_30:
        /*0064*/ 	.word	0x00000008
.L_31:


//--------------------- .nv.info._Z8kernel_BPiS_  --------------------------
	.section	.nv.info._Z8kernel_BPiS_,"",@"SHT_CUDA_INFO"
	.sectionflags	@""
	.align	4


	//----- nvinfo : EIATTR_CUDA_API_VERSION
	.align		4
        /*0000*/ 	.byte	0x04, 0x37
        /*0002*/ 	.short	(.L_33 - .L_32)
.L_32:
        /*0004*/ 	.word	0x00000082


	//----- nvinfo : EIATTR_KPARAM_INFO
	.align		4
.L_33:
        /*0008*/ 	.byte	0x04, 0x17
        /*000a*/ 	.short	(.L_35 - .L_34)
.L_34:
        /*000c*/ 	.word	0x00000000
        /*0010*/ 	.short	0x0001
        /*0012*/ 	.short	0x0008
        /*0014*/ 	.byte	0x00, 0xf5, 0x21, 0x00


	//----- nvinfo : EIATTR_KPARAM_INFO
	.align		4
.L_35:
        /*0018*/ 	.byte	0x04, 0x17
        /*001a*/ 	.short	(.L_37 - .L_36)
.L_36:
        /*001c*/ 	.word	0x00000000
        /*0020*/ 	.short	0x0000
        /*0022*/ 	.short	0x0000
        /*0024*/ 	.byte	0x00, 0xf5, 0x21, 0x00


	//----- nvinfo : EIATTR_SPARSE_MMA_MASK
	.align		4
.L_37:
        /*0028*/ 	.byte	0x03, 0x50
        /*002a*/ 	.short	0x0000


	//----- nvinfo : EIATTR_MAXREG_COUNT
	.align		4
        /*002c*/ 	.byte	0x03, 0x1b
        /*002e*/ 	.short	0x00ff


	//----- nvinfo : EIATTR_MERCURY_ISA_VERSION
	.align		4
        /*0030*/ 	.byte	0x03, 0x5f
        /*0032*/ 	.short	0x0101


	//----- nvinfo : EIATTR_VRC_CTA_INIT_COUNT
	.align		4
        /*0034*/ 	.byte	0x02, 0x4a
	.zero		1
	.zero		1


	//----- nvinfo : EIATTR_EXIT_INSTR_OFFSETS
	.align		4
        /*0038*/ 	.byte	0x04, 0x1c
        /*003a*/ 	.short	(.L_39 - .L_38)


	//   ....[0]....
.L_38:
        /*003c*/ 	.word	0x000000d0


	//----- nvinfo : EIATTR_CBANK_PARAM_SIZE
	.align		4
.L_39:
        /*0040*/ 	.byte	0x03, 0x19
        /*0042*/ 	.short	0x0010


	//----- nvinfo : EIATTR_PARAM_CBANK
	.align		4
        /*0044*/ 	.byte	0x04, 0x0a
        /*0046*/ 	.short	(.L_41 - .L_40)
	.align		4
.L_40:
        /*0048*/ 	.word	index@(.nv.constant0._Z8kernel_BPiS_)
        /*004c*/ 	.short	0x0380
        /*004e*/ 	.short	0x0010


	//----- nvinfo : EIATTR_SW_WAR
	.align		4
.L_41:
        /*0050*/ 	.byte	0x04, 0x36
        /*0052*/ 	.short	(.L_43 - .L_42)
.L_42:
        /*0054*/ 	.word	0x00000008
.L_43:


//--------------------- .nv.info._Z8kernel_APiS_  --------------------------
	.section	.nv.info._Z8kernel_APiS_,"",@"SHT_CUDA_INFO"
	.sectionflags	@""
	.align	4


	//----- nvinfo : EIATTR_CUDA_API_VERSION
	.align		4
        /*0000*/ 	.byte	0x04, 0x37
        /*0002*/ 	.short	(.L_45 - .L_44)
.L_44:
        /*0004*/ 	.word	0x00000082


	//----- nvinfo : EIATTR_KPARAM_INFO
	.align		4
.L_45:
        /*0008*/ 	.byte	0x04, 0x17
        /*000a*/ 	.short	(.L_47 - .L_46)
.L_46:
        /*000c*/ 	.word	0x00000000
        /*0010*/ 	.short	0x0001
        /*0012*/ 	.short	0x0008
        /*0014*/ 	.byte	0x00, 0xf5, 0x21, 0x00


	//----- nvinfo : EIATTR_KPARAM_INFO
	.align		4
.L_47:
        /*0018*/ 	.byte	0x04, 0x17
        /*001a*/ 	.short	(.L_49 - .L_48)
.L_48:
        /*001c*/ 	.word	0x00000000
        /*0020*/ 	.short	0x0000
        /*0022*/ 	.short	0x0000
        /*0024*/ 	.byte	0x00, 0xf5, 0x21, 0x00


	//----- nvinfo : EIATTR_SPARSE_MMA_MASK
	.align		4
.L_49:
        /*0028*/ 	.byte	0x03, 0x50
        /*002a*/ 	.short	0x0000


	//----- nvinfo : EIATTR_MAXREG_COUNT
	.align		4
        /*002c*/ 	.byte	0x03, 0x1b
        /*002e*/ 	.short	0x00ff


	//----- nvinfo : EIATTR_MERCURY_ISA_VERSION
	.align		4
        /*0030*/ 	.byte	0x03, 0x5f
        /*0032*/ 	.short	0x0101


	//----- nvinfo : EIATTR_VRC_CTA_INIT_COUNT
	.align		4
        /*0034*/ 	.byte	0x02, 0x4a
	.zero		1
	.zero		1


	//----- nvinfo : EIATTR_EXIT_INSTR_OFFSETS
	.align		4
        /*0038*/ 	.byte	0x04, 0x1c
        /*003a*/ 	.short	(.L_51 - .L_50)


	//   ....[0]....
.L_50:
        /*003c*/ 	.word	0x00000030


	//   ....[1]....
        /*0040*/ 	.word	0x00000360


	//   ....[2]....
        /*0044*/ 	.word	0x00000540


	//----- nvinfo : EIATTR_CRS_STACK_SIZE
	.align		4
.L_51:
        /*0048*/ 	.byte	0x04, 0x1e
        /*004a*/ 	.short	(.L_53 - .L_52)
.L_52:
        /*004c*/ 	.word	0x00000000


	//----- nvinfo : EIATTR_CBANK_PARAM_SIZE
	.align		4
.L_53:
        /*0050*/ 	.byte	0x03, 0x19
        /*0052*/ 	.short	0x0010


	//----- nvinfo : EIATTR_PARAM_CBANK
	.align		4
        /*0054*/ 	.byte	0x04, 0x0a
        /*0056*/ 	.short	(.L_55 - .L_54)
	.align		4
.L_54:
        /*0058*/ 	.word	index@(.nv.constant0._Z8kernel_APiS_)
        /*005c*/ 	.short	0x0380
        /*005e*/ 	.short	0x0010


	//----- nvinfo : EIATTR_SW_WAR
	.align		4
.L_55:
        /*0060*/ 	.byte	0x04, 0x36
        /*0062*/ 	.short	(.L_57 - .L_56)
.L_56:
        /*0064*/ 	.word	0x00000008
.L_57:


//--------------------- .nv.callgraph             --------------------------
	.section	.nv.callgraph,"",@"SHT_CUDA_CALLGRAPH"
	.align	4
	.sectionentsize	8
	.align		4
        /*0000*/ 	.word	0x00000000
	.align		4
        /*0004*/ 	.word	0xffffffff
	.align		4
        /*0008*/ 	.word	0x00000000
	.align		4
        /*000c*/ 	.word	0xfffffffe
	.align		4
        /*0010*/ 	.word	0x00000000
	.align		4
        /*0014*/ 	.word	0xfffffffd
	.align		4
        /*0018*/ 	.word	0x00000000
	.align		4
        /*001c*/ 	.word	0xfffffffc


//--------------------- .text._Z8kernel_CPiS_     --------------------------
	.section	.text._Z8kernel_CPiS_,"ax",@progbits
	.align	128
        .global         _Z8kernel_CPiS_
        .type           _Z8kernel_CPiS_,@function
        .size           _Z8kernel_CPiS_,(.L_x_11 - _Z8kernel_CPiS_)
        .other          _Z8kernel_CPiS_,@"STO_CUDA_ENTRY STV_DEFAULT"
_Z8kernel_CPiS_:
.text._Z8kernel_CPiS_:
[----:B------:R-:W-:Y:S01]  /*0000*/  LDC R1, c[0x0][0x37c] ;  /* 0x0000df00ff017b82 */ /* 0x000fe20000000800 */
[----:B------:R-:W0:Y:S02]  /*0010*/  S2R R7, SR_TID.X ;  /* 0x0000000000077919 */ /* 0x000e240000002100 */
[----:B0-----:R-:W-:-:S13]  /*0020*/  ISETP.GT.U32.AND P0, PT, R7, 0xff, PT ;  /* 0x000000ff0700780c */ /* 0x001fda0003f04070 */
[----:B------:R-:W-:Y:S05]  /*0030*/  @P0 EXIT ;  /* 0x000000000000094d */ /* 0x000fea0003800000 */
[----:B------:R-:W0:Y:S01]  /*0040*/  LDC R0, c[0x0][0x360] ;  /* 0x0000d800ff007b82 */ /* 0x000e220000000800 */
[----:B------:R-:W1:Y:S01]  /*0050*/  LDCU.64 UR4, c[0x0][0x358] ;  /* 0x00006b00ff0477ac */ /* 0x000e620008000a00 */
[----:B------:R-:W-:Y:S01]  /*0060*/  BSSY.RECONVERGENT B0, `(.L_x_0) ;  /* 0x000002d000007945 */ /* 0x000fe20003800200 */
[----:B------:R-:W2:Y:S01]  /*0070*/  LDCU.128 UR8, c[0x0][0x380] ;  /* 0x00007000ff0877ac */ /* 0x000ea20008000c00 */
[----:B0-----:R-:W0:Y:S01]  /*0080*/  I2F.U32.RP R8, R0 ;  /* 0x0000000000087306 */ /* 0x001e220000209000 */
[----:B------:R-:W-:Y:S02]  /*0090*/  IADD3 R4, PT, PT, R7, R0, RZ ;  /* 0x0000000007047210 */ /* 0x000fe40007ffe0ff */
[----:B------:R-:W-:Y:S02]  /*00a0*/  ISETP.NE.U32.AND P2, PT, R0, RZ, PT ;  /* 0x000000ff0000720c */ /* 0x000fe40003f45070 */
[C---:B------:R-:W-:Y:S02]  /*00b0*/  ISETP.GE.U32.AND P0, PT, R4.reuse, 0x100, PT ;  /* 0x000001000400780c */ /* 0x040fe40003f06070 */
[----:B------:R-:W-:-:S02]  /*00c0*/  VIMNMX.U32 R5, PT, PT, R4, 0x100, !PT ;  /* 0x0000010004057848 */ /* 0x000fc40007fe0000 */
[----:B------:R-:W-:-:S04]  /*00d0*/  SEL R6, RZ, 0x1, P0 ;  /* 0x00000001ff067807 */ /* 0x000fc80000000000 */
[----:B------:R-:W-:Y:S01]  /*00e0*/  IADD3 R5, PT, PT, R5, -R4, -R6 ;  /* 0x8000000405057210 */ /* 0x000fe20007ffe806 */
[----:B0-----:R-:W0:Y:S02]  /*00f0*/  MUFU.RCP R8, R8 ;  /* 0x0000000800087308 */ /* 0x001e240000001000 */
[----:B0-----:R-:W-:-:S06]  /*0100*/  VIADD R2, R8, 0xffffffe ;  /* 0x0ffffffe08027836 */ /* 0x001fcc0000000000 */
[----:B------:R0:W3:Y:S02]  /*0110*/  F2I.FTZ.U32.TRUNC.NTZ R3, R2 ;  /* 0x0000000200037305 */ /* 0x0000e4000021f000 */
[----:B0-----:R-:W-:Y:S02]  /*0120*/  IMAD.MOV.U32 R2, RZ, RZ, RZ ;  /* 0x000000ffff027224 */ /* 0x001fe400078e00ff */
[----:B---3--:R-:W-:-:S04]  /*0130*/  IMAD.MOV R9, RZ, RZ, -R3 ;  /* 0x000000ffff097224 */ /* 0x008fc800078e0a03 */
[----:B------:R-:W-:-:S04]  /*0140*/  IMAD R9, R9, R0, RZ ;  /* 0x0000000009097224 */ /* 0x000fc800078e02ff */
[----:B------:R-:W-:-:S06]  /*0150*/  IMAD.HI.U32 R8, R3, R9, R2 ;  /* 0x0000000903087227 */ /* 0x000fcc00078e0002 */
[----:B------:R-:W-:-:S04]  /*0160*/  IMAD.HI.U32 R3, R8, R5, RZ ;  /* 0x0000000508037227 */ /* 0x000fc800078e00ff */
[----:B------:R-:W-:-:S04]  /*0170*/  IMAD.MOV R2, RZ, RZ, -R3 ;  /* 0x000000ffff027224 */ /* 0x000fc800078e0a03 */
[----:B------:R-:W-:-:S05]  /*0180*/  IMAD R5, R0, R2, R5 ;  /* 0x0000000200057224 */ /* 0x000fca00078e0205 */
[----:B------:R-:W-:-:S13]  /*0190*/  ISETP.GE.U32.AND P0, PT, R5, R0, PT ;  /* 0x000000000500720c */ /* 0x000fda0003f06070 */
[----:B------:R-:W-:Y:S01]  /*01a0*/  @P0 IADD3 R5, PT, PT, R5, -R0, RZ ;  /* 0x8000000005050210 */ /* 0x000fe20007ffe0ff */
[----:B------:R-:W-:-:S03]  /*01b0*/  @P0 VIADD R3, R3, 0x1 ;  /* 0x0000000103030836 */ /* 0x000fc60000000000 */
[----:B------:R-:W-:-:S13]  /*01c0*/  ISETP.GE.U32.AND P1, PT, R5, R0, PT ;  /* 0x000000000500720c */ /* 0x000fda0003f26070 */
[----:B------:R-:W-:Y:S01]  /*01d0*/  @P1 VIADD R3, R3, 0x1 ;  /* 0x0000000103031836 */ /* 0x000fe20000000000 */
[----:B------:R-:W-:-:S04]  /*01e0*/  @!P2 LOP3.LUT R3, RZ, R0, RZ, 0x33, !PT ;  /* 0x00000000ff03a212 */ /* 0x000fc800078e33ff */
[----:B------:R-:W-:-:S04]  /*01f0*/  IADD3 R2, PT, PT, R6, R3, RZ ;  /* 0x0000000306027210 */ /* 0x000fc80007ffe0ff */
[C---:B------:R-:W-:Y:S02]  /*0200*/  LOP3.LUT R3, R2.reuse, 0x3, RZ, 0xc0, !PT ;  /* 0x0000000302037812 */ /* 0x040fe400078ec0ff */
[----:B------:R-:W-:Y:S02]  /*0210*/  ISETP.GE.U32.AND P0, PT, R2, 0x3, PT ;  /* 0x000000030200780c */ /* 0x000fe40003f06070 */
[----:B------:R-:W-:-:S13]  /*0220*/  ISETP.NE.AND P1, PT, R3, 0x3, PT ;  /* 0x000000030300780c */ /* 0x000fda0003f25270 */
[----:B-12---:R-:W-:Y:S05]  /*0230*/  @!P1 BRA `(.L_x_1) ;  /* 0x00000000003c9947 */ /* 0x006fea0003800000 */
[----:B------:R-:W-:-:S05]  /*0240*/  VIADD R2, R2, 0x1 ;  /* 0x0000000102027836 */ /* 0x000fca0000000000 */
[----:B------:R-:W-:Y:S01]  /*0250*/  LOP3.LUT R4, R2, 0x3, RZ, 0xc0, !PT ;  /* 0x0000000302047812 */ /* 0x000fe200078ec0ff */
[----:B------:R-:W-:-:S03]  /*0260*/  IMAD.WIDE.U32 R2, R7, 0x8, RZ ;  /* 0x0000000807027825 */ /* 0x000fc600078e00ff */
[C---:B------:R-:W-:Y:S01]  /*0270*/  IADD3 R6, PT, PT, -R4.reuse, RZ, RZ ;  /* 0x000000ff04067210 */ /* 0x040fe20007ffe1ff */
[----:B------:R-:W-:-:S07]  /*0280*/  IMAD R7, R4, R0, R7 ;  /* 0x0000000004077224 */ /* 0x000fce00078e0207 */
.L_x_2:
[----:B0-----:R-:W-:-:S04]  /*0290*/  IADD3 R4, P1, PT, R2, UR8, RZ ;  /* 0x0000000802047c10 */ /* 0x001fc8000ff3e0ff */
[----:B------:R-:W-:-:S06]  /*02a0*/  IADD3.X R5, PT, PT, R3, UR9, RZ, P1, !PT ;  /* 0x0000000903057c10 */ /* 0x000fcc0008ffe4ff */
[----:B------:R-:W2:Y:S01]  /*02b0*/  LDG.E.64 R4, desc[UR4][R4.64] ;  /* 0x0000000404047981 */ /* 0x000ea2000c1e1b00 */
[----:B------:R-:W-:Y:S01]  /*02c0*/  IADD3 R8, P1, PT, R2, UR10, RZ ;  /* 0x0000000a02087c10 */ /* 0x000fe2000ff3e0ff */
[----:B------:R-:W-:-:S03]  /*02d0*/  VIADD R6, R6, 0x1 ;  /* 0x0000000106067836 */ /* 0x000fc60000000000 */
[----:B------:R-:W-:Y:S01]  /*02e0*/  IADD3.X R9, PT, PT, R3, UR11, RZ, P1, !PT ;  /* 0x0000000b03097c10 */ /* 0x000fe20008ffe4ff */
[----:B------:R-:W-:Y:S01]  /*02f0*/  IMAD.WIDE.U32 R2, R0, 0x8, R2 ;  /* 0x0000000800027825 */ /* 0x000fe200078e0002 */
[----:B------:R-:W-:-:S03]  /*0300*/  ISETP.NE.AND P1, PT, R6, RZ, PT ;  /* 0x000000ff0600720c */ /* 0x000fc60003f25270 */
[----:B--2---:R0:W-:Y:S10]  /*0310*/  STG.E.64 desc[UR4][R8.64], R4 ;  /* 0x0000000408007986 */ /* 0x0041f4000c101b04 */
[----:B------:R-:W-:Y:S05]  /*0320*/  @P1 BRA `(.L_x_2) ;  /* 0xfffffffc00d81947 */ /* 0x000fea000383ffff */
.L_x_1:
[----:B------:R-:W-:Y:S05]  /*0330*/  BSYNC.RECONVERGENT B0 ;  /* 0x0000000000007941 */ /* 0x000fea0003800200 */
.L_x_0:
[----:B------:R-:W-:Y:S05]  /*0340*/  @!P0 EXIT ;  /* 0x000000000000894d */ /* 0x000fea0003800000 */
[----:B------:R-:W1:Y:S01]  /*0350*/  LDC.64 R2, c[0x0][0x380] ;  /* 0x0000e000ff027b82 */ /* 0x000e620000000a00 */
[C---:B0-----:R-:W-:Y:S01]  /*0360*/  LEA R9, R0.reuse, R7, 0x1 ;  /* 0x0000000700097211 */ /* 0x041fe200078e08ff */
[----:B------:R-:W-:Y:S02]  /*0370*/  IMAD R11, R0, 0x3, R7 ;  /* 0x00000003000b7824 */ /* 0x000fe400078e0207 */
[----:B------:R-:W-:-:S04]  /*0380*/  IMAD.IADD R13, R7, 0x1, R0 ;  /* 0x00000001070d7824 */ /* 0x000fc800078e0200 */
[----:B------:R-:W0:Y:S03]  /*0390*/  LDC.64 R4, c[0x0][0x388] ;  /* 0x0000e200ff047b82 */ /* 0x000e260000000a00 */
.L_x_3:
[----:B-12---:R-:W-:-:S05]  /*03a0*/  IMAD.WIDE.U32 R16, R7, 0x8, R2 ;  /* 0x0000000807107825 */ /* 0x006fca00078e0002 */
[----:B------:R-:W2:Y:S01]  /*03b0*/  LDG.E.64 R28, desc[UR4][R16.64] ;  /* 0x00000004101c7981 */ /* 0x000ea2000c1e1b00 */
[----:B0-----:R-:W-:-:S04]  /*03c0*/  IMAD.WIDE.U32 R14, R7, 0x8, R4 ;  /* 0x00000008070e7825 */ /* 0x001fc800078e0004 */
[C---:B------:R-:W-:Y:S01]  /*03d0*/  IMAD.WIDE.U32 R20, R13.reuse, 0x8, R2 ;  /* 0x000000080d147825 */ /* 0x040fe200078e0002 */
[----:B--2---:R2:W-:Y:S05]  /*03e0*/  STG.E.64 desc[UR4][R14.64], R28 ;  /* 0x0000001c0e007986 */ /* 0x0045ea000c101b04 */
[----:B------:R-:W3:Y:S01]  /*03f0*/  LDG.E.64 R20, desc[UR4][R20.64] ;  /* 0x0000000414147981 */ /* 0x000ee2000c1e1b00 */
[----:B------:R-:W-:-:S04]  /*0400*/  IMAD.WIDE.U32 R18, R13, 0x8, R4 ;  /* 0x000000080d127825 */ /* 0x000fc800078e0004 */
[C---:B------:R-:W-:Y:S01]  /*0410*/  IMAD.WIDE.U32 R24, R9.reuse, 0x8, R2 ;  /* 0x0000000809187825 */ /* 0x040fe200078e0002 */
[----:B---3--:R2:W-:Y:S05]  /*0420*/  STG.E.64 desc[UR4][R18.64], R20 ;  /* 0x0000001412007986 */ /* 0x0085ea000c101b04 */
[----:B------:R-:W3:Y:S01]  /*0430*/  LDG.E.64 R24, desc[UR4][R24.64] ;  /* 0x0000000418187981 */ /* 0x000ee2000c1e1b00 */
[----:B------:R-:W-:-:S04]  /*0440*/  IMAD.WIDE.U32 R22, R9, 0x8, R4 ;  /* 0x0000000809167825 */ /* 0x000fc800078e0004 */
[C---:B------:R-:W-:Y:S01]  /*0450*/  IMAD.WIDE.U32 R26, R11.reuse, 0x8, R2 ;  /* 0x000000080b1a7825 */ /* 0x040fe200078e0002 */
[----:B---3--:R2:W-:Y:S05]  /*0460*/  STG.E.64 desc[UR4][R22.64], R24 ;  /* 0x0000001816007986 */ /* 0x0085ea000c101b04 */
[----:B------:R-:W3:Y:S01]  /*0470*/  LDG.E.64 R26, desc[UR4][R26.64] ;  /* 0x000000041a1a7981 */ /* 0x000ee2000c1e1b00 */
[----:B------:R-:W-:Y:S01]  /*0480*/  IMAD.WIDE.U32 R16, R11, 0x8, R4 ;  /* 0x000000080b107825 */ /* 0x000fe200078e0004 */
[C-C-:B------:R-:W-:Y:S02]  /*0490*/  IADD3 R7, PT, PT, R0.reuse, R7, R0.reuse ;  /* 0x0000000700077210 */ /* 0x140fe40007ffe000 */
[C---:B------:R-:W-:Y:S01]  /*04a0*/  LEA R9, R0.reuse, R9, 0x2 ;  /* 0x0000000900097211 */ /* 0x040fe200078e10ff */
[C---:B------:R-:W-:Y:S01]  /*04b0*/  IMAD R11, R0.reuse, 0x4, R11 ;  /* 0x00000004000b7824 */ /* 0x040fe200078e020b */
[----:B------:R-:W-:-:S02]  /*04c0*/  IADD3 R7, PT, PT, R0, R7, R0 ;  /* 0x0000000700077210 */ /* 0x000fc40007ffe000 */
[----:B------:R-:W-:Y:S02]  /*04d0*/  LEA R13, R0, R13, 0x2 ;  /* 0x0000000d000d7211 */ /* 0x000fe400078e10ff */
[----:B------:R-:W-:Y:S01]  /*04e0*/  ISETP.GE.U32.AND P0, PT, R7, 0x100, PT ;  /* 0x000001000700780c */ /* 0x000fe20003f06070 */
[----:B---3--:R2:W-:-:S12]  /*04f0*/  STG.E.64 desc[UR4][R16.64], R26 ;  /* 0x0000001a10007986 */ /* 0x0085d8000c101b04 */
[----:B------:R-:W-:Y:S05]  /*0500*/  @!P0 BRA `(.L_x_3) ;  /* 0xfffffffc00a48947 */ /* 0x000fea000383ffff */
[----:B------:R-:W-:Y:S05]  /*0510*/  EXIT ;  /* 0x000000000000794d */ /* 0x000fea0003800000 */
.L_x_4:
[----:B------:R-:W-:-:S00]  /*0520*/  BRA `(.L_x_4) ;  /* 0xfffffffc00fc7947 */ /* 0x000fc0000383ffff */
[----:B------:R-:W-:-:S00]  /*0530*/  NOP ;  /* 0x0000000000007918 */ /* 0x000fc00000000000 */
        /* <DEDUP_REMOVED lines=12> */
.L_x_11:


//--------------------- .text._Z8kernel_BPiS_     --------------------------
	.section	.text._Z8kernel_BPiS_,"ax",@progbits
	.align	128
        .global         _Z8kernel_BPiS_
        .type           _Z8kernel_BPiS_,@function
        .size           _Z8kernel_BPiS_,(.L_x_12 - _Z8kernel_BPiS_)
        .other          _Z8kernel_BPiS_,@"STO_CUDA_ENTRY STV_DEFAULT"
_Z8kernel_BPiS_:
.text._Z8kernel_BPiS_:
[----:B------:R-:W-:Y:S01]  /*0000*/  LDC R1, c[0x0][0x37c] ;  /* 0x0000df00ff017b82 */ /* 0x000fe20000000800 */
[----:B------:R-:W0:Y:S07]  /*0010*/  S2R R7, SR_CTAID.X ;  /* 0x0000000000077919 */ /* 0x000e2e0000002500 */
[----:B------:R-:W1:Y:S01]  /*0020*/  LDC.64 R2, c[0x0][0x380] ;  /* 0x0000e000ff027b82 */ /* 0x000e620000000a00 */
[----:B------:R-:W2:Y:S01]  /*0030*/  LDCU.64 UR4, c[0x0][0x358] ;  /* 0x00006b00ff0477ac */ /* 0x000ea20008000a00 */
[----:B------:R-:W3:Y:S01]  /*0040*/  S2R R9, SR_TID.X ;  /* 0x0000000000097919 */ /* 0x000ee20000002100 */
[----:B0-----:R-:W-:-:S05]  /*0050*/  SHF.L.U32 R7, R7, 0x9, RZ ;  /* 0x0000000907077819 */ /* 0x001fca00000006ff */
[----:B-1----:R-:W-:-:S04]  /*0060*/  IMAD.WIDE.U32 R2, R7, 0x4, R2 ;  /* 0x0000000407027825 */ /* 0x002fc800078e0002 */
[----:B---3--:R-:W-:Y:S02]  /*0070*/  IMAD.WIDE.U32 R4, R9, 0x8, R2 ;  /* 0x0000000809047825 */ /* 0x008fe400078e0002 */
[----:B------:R-:W0:Y:S04]  /*0080*/  LDC.64 R2, c[0x0][0x388] ;  /* 0x0000e200ff027b82 */ /* 0x000e280000000a00 */
[----:B--2---:R-:W2:Y:S01]  /*0090*/  LDG.E.64 R4, desc[UR4][R4.64] ;  /* 0x0000000404047981 */ /* 0x004ea2000c1e1b00 */
[----:B0-----:R-:W-:-:S04]  /*00a0*/  IMAD.WIDE.U32 R2, R7, 0x4, R2 ;  /* 0x0000000407027825 */ /* 0x001fc800078e0002 */
[----:B------:R-:W-:-:S05]  /*00b0*/  IMAD.WIDE.U32 R2, R9, 0x8, R2 ;  /* 0x0000000809027825 */ /* 0x000fca00078e0002 */
[----:B--2---:R-:W-:Y:S01]  /*00c0*/  STG.E.64 desc[UR4][R2.64], R4 ;  /* 0x0000000402007986 */ /* 0x004fe2000c101b04 */
[----:B------:R-:W-:Y:S05]  /*00d0*/  EXIT ;  /* 0x000000000000794d */ /* 0x000fea0003800000 */
.L_x_5:
        /* <DEDUP_REMOVED lines=10> */
.L_x_12:


//--------------------- .text._Z8kernel_APiS_     --------------------------
	.section	.text._Z8kernel_APiS_,"ax",@progbits
	.align	128
        .global         _Z8kernel_APiS_
        .type           _Z8kernel_APiS_,@function
        .size           _Z8kernel_APiS_,(.L_x_13 - _Z8kernel_APiS_)
        .other          _Z8kernel_APiS_,@"STO_CUDA_ENTRY STV_DEFAULT"
_Z8kernel_APiS_:
.text._Z8kernel_APiS_:
[----:B------:R-:W-:Y:S01]  /*0000*/  LDC R1, c[0x0][0x37c] ;  /* 0x0000df00ff017b82 */ /* 0x000fe20000000800 */
[----:B------:R-:W0:Y:S02]  /*0010*/  S2R R7, SR_TID.X ;  /* 0x0000000000077919 */ /* 0x000e240000002100 */
[----:B0-----:R-:W-:-:S13]  /*0020*/  ISETP.GT.U32.AND P0, PT, R7, 0x1ff, PT ;  /* 0x000001ff0700780c */ /* 0x001fda0003f04070 */
[----:B------:R-:W-:Y:S05]  /*0030*/  @P0 EXIT ;  /* 0x000000000000094d */ /* 0x000fea0003800000 */
[----:B------:R-:W0:Y:S01]  /*0040*/  LDC R0, c[0x0][0x360] ;  /* 0x0000d800ff007b82 */ /* 0x000e220000000800 */
[----:B------:R-:W1:Y:S01]  /*0050*/  S2R R10, SR_CTAID.X ;  /* 0x00000000000a7919 */ /* 0x000e620000002500 */
[----:B------:R-:W2:Y:S01]  /*0060*/  LDCU.64 UR4, c[0x0][0x358] ;  /* 0x00006b00ff0477ac */ /* 0x000ea20008000a00 */
[----:B------:R-:W-:Y:S01]  /*0070*/  BSSY.RECONVERGENT B0, `(.L_x_6) ;  /* 0x000002e000007945 */ /* 0x000fe20003800200 */
[----:B------:R-:W3:Y:S01]  /*0080*/  LDCU.128 UR8, c[0x0][0x380] ;  /* 0x00007000ff0877ac */ /* 0x000ee20008000c00 */
[----:B0-----:R-:W0:Y:S01]  /*0090*/  I2F.U32.RP R8, R0 ;  /* 0x0000000000087306 */ /* 0x001e220000209000 */
[----:B------:R-:W-:Y:S02]  /*00a0*/  IADD3 R4, PT, PT, R7, R0, RZ ;  /* 0x0000000007047210 */ /* 0x000fe40007ffe0ff */
[----:B------:R-:W-:Y:S02]  /*00b0*/  ISETP.NE.U32.AND P2, PT, R0, RZ, PT ;  /* 0x000000ff0000720c */ /* 0x000fe40003f45070 */
[----:B------:R-:W-:-:S02]  /*00c0*/  ISETP.GE.U32.AND P0, PT, R4, 0x200, PT ;  /* 0x000002000400780c */ /* 0x000fc40003f06070 */
[----:B------:R-:W-:Y:S02]  /*00d0*/  VIMNMX.U32 R5, PT, PT, R4, 0x200, !PT ;  /* 0x0000020004057848 */ /* 0x000fe40007fe0000 */
[----:B------:R-:W-:-:S04]  /*00e0*/  SEL R6, RZ, 0x1, P0 ;  /* 0x00000001ff067807 */ /* 0x000fc80000000000 */
[----:B------:R-:W-:Y:S01]  /*00f0*/  IADD3 R5, PT, PT, R5, -R4, -R6 ;  /* 0x8000000405057210 */ /* 0x000fe20007ffe806 */
[----:B0-----:R-:W0:Y:S02]  /*0100*/  MUFU.RCP R8, R8 ;  /* 0x0000000800087308 */ /* 0x001e240000001000 */
[----:B0-----:R-:W-:-:S06]  /*0110*/  VIADD R2, R8, 0xffffffe ;  /* 0x0ffffffe08027836 */ /* 0x001fcc0000000000 */
[----:B------:R0:W4:Y:S02]  /*0120*/  F2I.FTZ.U32.TRUNC.NTZ R3, R2 ;  /* 0x0000000200037305 */ /* 0x000124000021f000 */
[----:B0-----:R-:W-:Y:S02]  /*0130*/  IMAD.MOV.U32 R2, RZ, RZ, RZ ;  /* 0x000000ffff027224 */ /* 0x001fe400078e00ff */
[----:B----4-:R-:W-:-:S04]  /*0140*/  IMAD.MOV R9, RZ, RZ, -R3 ;  /* 0x000000ffff097224 */ /* 0x010fc800078e0a03 */
[----:B------:R-:W-:-:S04]  /*0150*/  IMAD R9, R9, R0, RZ ;  /* 0x0000000009097224 */ /* 0x000fc800078e02ff */
[----:B------:R-:W-:-:S06]  /*0160*/  IMAD.HI.U32 R8, R3, R9, R2 ;  /* 0x0000000903087227 */ /* 0x000fcc00078e0002 */
[----:B------:R-:W-:-:S05]  /*0170*/  IMAD.HI.U32 R3, R8, R5, RZ ;  /* 0x0000000508037227 */ /* 0x000fca00078e00ff */
[----:B------:R-:W-:-:S05]  /*0180*/  IADD3 R2, PT, PT, -R3, RZ, RZ ;  /* 0x000000ff03027210 */ /* 0x000fca0007ffe1ff */
[----:B------:R-:W-:-:S05]  /*0190*/  IMAD R5, R0, R2, R5 ;  /* 0x0000000200057224 */ /* 0x000fca00078e0205 */
[----:B------:R-:W-:-:S13]  /*01a0*/  ISETP.GE.U32.AND P0, PT, R5, R0, PT ;  /* 0x000000000500720c */ /* 0x000fda0003f06070 */
[----:B------:R-:W-:Y:S01]  /*01b0*/  @P0 IMAD.IADD R5, R5, 0x1, -R0 ;  /* 0x0000000105050824 */ /* 0x000fe200078e0a00 */
[----:B------:R-:W-:-:S04]  /*01c0*/  @P0 IADD3 R3, PT, PT, R3, 0x1, RZ ;  /* 0x0000000103030810 */ /* 0x000fc80007ffe0ff */
[----:B------:R-:W-:-:S13]  /*01d0*/  ISETP.GE.U32.AND P1, PT, R5, R0, PT ;  /* 0x000000000500720c */ /* 0x000fda0003f26070 */
[----:B------:R-:W-:Y:S01]  /*01e0*/  @P1 VIADD R3, R3, 0x1 ;  /* 0x0000000103031836 */ /* 0x000fe20000000000 */
[----:B------:R-:W-:-:S04]  /*01f0*/  @!P2 LOP3.LUT R3, RZ, R0, RZ, 0x33, !PT ;  /* 0x00000000ff03a212 */ /* 0x000fc800078e33ff */
[----:B------:R-:W-:-:S04]  /*0200*/  IADD3 R2, PT, PT, R6, R3, RZ ;  /* 0x0000000306027210 */ /* 0x000fc80007ffe0ff */
[C---:B------:R-:W-:Y:S02]  /*0210*/  LOP3.LUT R3, R2.reuse, 0x3, RZ, 0xc0, !PT ;  /* 0x0000000302037812 */ /* 0x040fe400078ec0ff */
[----:B------:R-:W-:Y:S02]  /*0220*/  ISETP.GE.U32.AND P0, PT, R2, 0x3, PT ;  /* 0x000000030200780c */ /* 0x000fe40003f06070 */
[----:B------:R-:W-:-:S13]  /*0230*/  ISETP.NE.AND P1, PT, R3, 0x3, PT ;  /* 0x000000030300780c */ /* 0x000fda0003f25270 */
[----:B-123--:R-:W-:Y:S05]  /*0240*/  @!P1 BRA `(.L_x_7) ;  /* 0x0000000000409947 */ /* 0x00efea0003800000 */
[----:B------:R-:W-:Y:S01]  /*0250*/  VIADD R2, R2, 0x1 ;  /* 0x0000000102027836 */ /* 0x000fe20000000000 */
[----:B------:R-:W-:-:S04]  /*0260*/  LEA R3, R10, R7, 0x9 ;  /* 0x000000070a037211 */ /* 0x000fc800078e48ff */
[----:B------:R-:W-:Y:S01]  /*0270*/  LOP3.LUT R4, R2, 0x3, RZ, 0xc0, !PT ;  /* 0x0000000302047812 */ /* 0x000fe200078ec0ff */
[----:B------:R-:W-:-:S04]  /*0280*/  IMAD.WIDE.U32 R2, R3, 0x4, RZ ;  /* 0x0000000403027825 */ /* 0x000fc800078e00ff */
[----:B------:R-:W-:Y:S02]  /*0290*/  IMAD R7, R4, R0, R7 ;  /* 0x0000000004077224 */ /* 0x000fe400078e0207 */
[----:B------:R-:W-:-:S07]  /*02a0*/  IMAD.MOV R6, RZ, RZ, -R4 ;  /* 0x000000ffff067224 */ /* 0x000fce00078e0a04 */
.L_x_8:
[----:B------:R-:W-:-:S04]  /*02b0*/  IADD3 R4, P1, PT, R2, UR8, RZ ;  /* 0x0000000802047c10 */ /* 0x000fc8000ff3e0ff */
[----:B0-----:R-:W-:-:S06]  /*02c0*/  IADD3.X R5, PT, PT, R3, UR9, RZ, P1, !PT ;  /* 0x0000000903057c10 */ /* 0x001fcc0008ffe4ff */
[----:B------:R-:W2:Y:S01]  /*02d0*/  LDG.E R5, desc[UR4][R4.64] ;  /* 0x0000000404057981 */ /* 0x000ea2000c1e1900 */
[----:B------:R-:W-:Y:S02]  /*02e0*/  IADD3 R8, P1, PT, R2, UR10, RZ ;  /* 0x0000000a02087c10 */ /* 0x000fe4000ff3e0ff */
[----:B------:R-:W-:Y:S02]  /*02f0*/  IADD3 R6, PT, PT, R6, 0x1, RZ ;  /* 0x0000000106067810 */ /* 0x000fe40007ffe0ff */
[----:B------:R-:W-:Y:S01]  /*0300*/  IADD3.X R9, PT, PT, R3, UR11, RZ, P1, !PT ;  /* 0x0000000b03097c10 */ /* 0x000fe20008ffe4ff */
[----:B------:R-:W-:Y:S01]  /*0310*/  IMAD.WIDE.U32 R2, R0, 0x4, R2 ;  /* 0x0000000400027825 */ /* 0x000fe200078e0002 */
[----:B------:R-:W-:-:S03]  /*0320*/  ISETP.NE.AND P1, PT, R6, RZ, PT ;  /* 0x000000ff0600720c */ /* 0x000fc60003f25270 */
[----:B--2---:R0:W-:Y:S10]  /*0330*/  STG.E desc[UR4][R8.64], R5 ;  /* 0x0000000508007986 */ /* 0x0041f4000c101904 */
[----:B------:R-:W-:Y:S05]  /*0340*/  @P1 BRA `(.L_x_8) ;  /* 0xfffffffc00d81947 */ /* 0x000fea000383ffff */
.L_x_7:
[----:B------:R-:W-:Y:S05]  /*0350*/  BSYNC.RECONVERGENT B0 ;  /* 0x0000000000007941 */ /* 0x000fea0003800200 */
.L_x_6:
[----:B------:R-:W-:Y:S05]  /*0360*/  @!P0 EXIT ;  /* 0x000000000000894d */ /* 0x000fea0003800000 */
[----:B------:R-:W1:Y:S01]  /*0370*/  LDC.64 R2, c[0x0][0x380] ;  /* 0x0000e000ff027b82 */ /* 0x000e620000000a00 */
[----:B------:R-:W-:-:S04]  /*0380*/  IMAD R11, R10, 0x200, R7 ;  /* 0x000002000a0b7824 */ /* 0x000fc800078e0207 */
[C-C-:B------:R-:W-:Y:S01]  /*0390*/  IMAD R13, R0.reuse, 0x2, R11.reuse ;  /* 0x00000002000d7824 */ /* 0x140fe200078e020b */
[----:B0-----:R-:W-:Y:S01]  /*03a0*/  IADD3 R9, PT, PT, R11, R0, RZ ;  /* 0x000000000b097210 */ /* 0x001fe20007ffe0ff */
[----:B------:R-:W-:Y:S01]  /*03b0*/  IMAD R15, R0, 0x3, R11 ;  /* 0x00000003000f7824 */ /* 0x000fe200078e020b */
[----:B------:R-:W0:Y:S06]  /*03c0*/  LDC.64 R4, c[0x0][0x388] ;  /* 0x0000e200ff047b82 */ /* 0x000e2c0000000a00 */
.L_x_9:
[----:B-12---:R-:W-:-:S05]  /*03d0*/  IMAD.WIDE.U32 R16, R11, 0x4, R2 ;  /* 0x000000040b107825 */ /* 0x006fca00078e0002 */
[----:B------:R-:W2:Y:S01]  /*03e0*/  LDG.E R6, desc[UR4][R16.64] ;  /* 0x0000000410067981 */ /* 0x000ea2000c1e1900 */
[----:B0-----:R-:W-:-:S04]  /*03f0*/  IMAD.WIDE.U32 R18, R11, 0x4, R4 ;  /* 0x000000040b127825 */ /* 0x001fc800078e0004 */
[C---:B------:R-:W-:Y:S01]  /*0400*/  IMAD.WIDE.U32 R20, R9.reuse, 0x4, R2 ;  /* 0x0000000409147825 */ /* 0x040fe200078e0002 */
[----:B--2---:R2:W-:Y:S05]  /*0410*/  STG.E desc[UR4][R18.64], R6 ;  /* 0x0000000612007986 */ /* 0x0045ea000c101904 */
[----:B------:R-:W3:Y:S01]  /*0420*/  LDG.E R21, desc[UR4][R20.64] ;  /* 0x0000000414157981 */ /* 0x000ee2000c1e1900 */
[----:B------:R-:W-:-:S04]  /*0430*/  IMAD.WIDE.U32 R22, R9, 0x4, R4 ;  /* 0x0000000409167825 */ /* 0x000fc800078e0004 */
[C---:B------:R-:W-:Y:S01]  /*0440*/  IMAD.WIDE.U32 R24, R13.reuse, 0x4, R2 ;  /* 0x000000040d187825 */ /* 0x040fe200078e0002 */
[----:B---3--:R2:W-:Y:S05]  /*0450*/  STG.E desc[UR4][R22.64], R21 ;  /* 0x0000001516007986 */ /* 0x0085ea000c101904 */
[----:B------:R-:W3:Y:S01]  /*0460*/  LDG.E R25, desc[UR4][R24.64] ;  /* 0x0000000418197981 */ /* 0x000ee2000c1e1900 */
[----:B------:R-:W-:-:S04]  /*0470*/  IMAD.WIDE.U32 R26, R13, 0x4, R4 ;  /* 0x000000040d1a7825 */ /* 0x000fc800078e0004 */
[C---:B------:R-:W-:Y:S01]  /*0480*/  IMAD.WIDE.U32 R28, R15.reuse, 0x4, R2 ;  /* 0x000000040f1c7825 */ /* 0x040fe200078e0002 */
[----:B---3--:R2:W-:Y:S05]  /*0490*/  STG.E desc[UR4][R26.64], R25 ;  /* 0x000000191a007986 */ /* 0x0085ea000c101904 */
[----:B------:R-:W3:Y:S01]  /*04a0*/  LDG.E R29, desc[UR4][R28.64] ;  /* 0x000000041c1d7981 */ /* 0x000ee2000c1e1900 */
[----:B------:R-:W-:Y:S01]  /*04b0*/  IMAD.WIDE.U32 R16, R15, 0x4, R4 ;  /* 0x000000040f107825 */ /* 0x000fe200078e0004 */
[C---:B------:R-:W-:Y:S02]  /*04c0*/  LEA R7, R0.reuse, R7, 0x2 ;  /* 0x0000000700077211 */ /* 0x040fe400078e10ff */
[C---:B------:R-:W-:Y:S01]  /*04d0*/  LEA R13, R0.reuse, R13, 0x2 ;  /* 0x0000000d000d7211 */ /* 0x040fe200078e10ff */
[C---:B------:R-:W-:Y:S01]  /*04e0*/  IMAD R9, R0.reuse, 0x4, R9 ;  /* 0x0000000400097824 */ /* 0x040fe200078e0209 */
[----:B------:R-:W-:Y:S01]  /*04f0*/  ISETP.GE.U32.AND P0, PT, R7, 0x200, PT ;  /* 0x000002000700780c */ /* 0x000fe20003f06070 */
[C---:B------:R-:W-:Y:S01]  /*0500*/  IMAD R15, R0.reuse, 0x4, R15 ;  /* 0x00000004000f7824 */ /* 0x040fe200078e020f */
[----:B------:R-:W-:Y:S01]  /*0510*/  LEA R11, R0, R11, 0x2 ;  /* 0x0000000b000b7211 */ /* 0x000fe200078e10ff */
[----:B---3--:R2:W-:Y:S10]  /*0520*/  STG.E desc[UR4][R16.64], R29 ;  /* 0x0000001d10007986 */ /* 0x0085f4000c101904 */
[----:B------:R-:W-:Y:S05]  /*0530*/  @!P0 BRA `(.L_x_9) ;  /* 0xfffffffc00a48947 */ /* 0x000fea000383ffff */
[----:B------:R-:W-:Y:S05]  /*0540*/  EXIT ;  /* 0x000000000000794d */ /* 0x000fea0003800000 */
.L_x_10:
        /* <DEDUP_REMOVED lines=11> */
.L_x_13:


//--------------------- .nv.shared.reserved.0     --------------------------
	.section	.nv.shared.reserved.0,"aw",@nobits
	.weak		__nv_reservedSMEM_offset_0_alias
	.size		__nv_reservedSMEM_offset_0_alias, 0, 64
	.other		__nv_reservedSMEM_offset_0_alias,@"STO_CUDA_RESERVED_SHARED STV_DEFAULT"
__nv_reservedSMEM_offset_0_alias:
	.zero		0
	.zero		64


//--------------------- .nv.constant0._Z8kernel_CPiS_ --------------------------
	.section	.nv.constant0._Z8kernel_CPiS_,"a",@progbits
	.sectionflags	@""
	.align	4
.nv.constant0._Z8kernel_CPiS_:
	.zero		912


//--------------------- .nv.constant0._Z8kernel_BPiS_ --------------------------
	.section	.nv.constant0._Z8kernel_BPiS_,"a",@progbits
	.sectionflags	@""
	.align	4
.nv.constant0._Z8kernel_BPiS_:
	.zero		912


//--------------------- .nv.constant0._Z8kernel_APiS_ --------------------------
	.section	.nv.constant0._Z8kernel_APiS_,"a",@progbits
	.sectionflags	@""
	.align	4
.nv.constant0._Z8kernel_APiS_:
	.zero		912


//--------------------- SYMBOLS --------------------------

	.type		.nv.reservedSmem.offset0,@object
	.size		.nv.reservedSmem.offset0,0x4
